//
// Generated by NVIDIA NVVM Compiler
//
// Compiler Build ID: CL-36424714
// Cuda compilation tools, release 13.0, V13.0.88
// Based on NVVM 20.0.0
//

.version 9.0
.target sm_100
.address_size 64

	// .globl	_Z15matrixSumKernelPA6_fS0_S0_

.visible .entry _Z15matrixSumKernelPA6_fS0_S0_(
	.param .u64 .ptr .align 1 _Z15matrixSumKernelPA6_fS0_S0__param_0,
	.param .u64 .ptr .align 1 _Z15matrixSumKernelPA6_fS0_S0__param_1,
	.param .u64 .ptr .align 1 _Z15matrixSumKernelPA6_fS0_S0__param_2
)
{
	.reg .b32 	%r<9>;
	.reg .b32 	%f<4>;
	.reg .b64 	%rd<15>;

	ld.param.u64 	%rd1, [_Z15matrixSumKernelPA6_fS0_S0__param_0];
	ld.param.u64 	%rd2, [_Z15matrixSumKernelPA6_fS0_S0__param_1];
	ld.param.u64 	%rd3, [_Z15matrixSumKernelPA6_fS0_S0__param_2];
	cvta.to.global.u64 	%rd4, %rd1;
	cvta.to.global.u64 	%rd5, %rd3;
	cvta.to.global.u64 	%rd6, %rd2;
	mov.u32 	%r1, %ctaid.x;
	mov.u32 	%r2, %ntid.x;
	mov.u32 	%r3, %tid.x;
	mad.lo.s32 	%r4, %r1, %r2, %r3;
	mov.u32 	%r5, %ctaid.y;
	mov.u32 	%r6, %ntid.y;
	mov.u32 	%r7, %tid.y;
	mad.lo.s32 	%r8, %r5, %r6, %r7;
	mul.wide.s32 	%rd7, %r4, 24;
	add.s64 	%rd8, %rd6, %rd7;
	mul.wide.u32 	%rd9, %r8, 4;
	add.s64 	%rd10, %rd8, %rd9;
	ld.global.f32 	%f1, [%rd10];
	add.s64 	%rd11, %rd5, %rd7;
	add.s64 	%rd12, %rd11, %rd9;
	ld.global.f32 	%f2, [%rd12];
	add.f32 	%f3, %f1, %f2;
	add.s64 	%rd13, %rd4, %rd7;
	add.s64 	%rd14, %rd13, %rd9;
	st.global.f32 	[%rd14], %f3;
	ret;

}


// ===== COMPILED SASS (sm_100) =====

	.target	sm_100

	.elftype	@"ET_EXEC"


//--------------------- .note.nv.tkinfo           --------------------------
	.section	.note.nv.tkinfo,"",@"SHT_NOTE"
	.sectionflags	@"SHF_NOTE_NV_TKINFO"
	.tkinfo
        /*0018*/ 	.word	0x00000002
        /*0030*/ 	.string	""
        /*0030*/ 	.string	"ptxas"
        /*0030*/ 	.string	"Cuda compilation tools, release 13.0, V13.0.88"
        /*0030*/ 	.string	"Build cuda_13.0.r13.0/compiler.36424714_0"
        /*0030*/ 	.string	"-arch sm_100 -m 64 "



//--------------------- .note.nv.cuinfo           --------------------------
	.section	.note.nv.cuinfo,"",@"SHT_NOTE"
	.sectionflags	@"SHF_NOTE_NV_CUINFO"
        /*0018*/ 	.short	0x0002
        /*001a*/ 	.short	0x0064
        /*001c*/ 	.short	0x0082
	.zero		2


//--------------------- .nv.info                  --------------------------
	.section	.nv.info,"",@"SHT_CUDA_INFO"
	.align	4


	//----- nvinfo : EIATTR_REGCOUNT
	.align		4
        /*0000*/ 	.byte	0x04, 0x2f
        /*0002*/ 	.short	(.L_1 - .L_0)
	.align		4
.L_0:
        /*0004*/ 	.word	index@(_Z15matrixSumKernelPA6_fS0_S0_)
        /*0008*/ 	.word	0x0000000e


	//----- nvinfo : EIATTR_FRAME_SIZE
	.align		4
.L_1:
        /*000c*/ 	.byte	0x04, 0x11
        /*000e*/ 	.short	(.L_3 - .L_2)
	.align		4
.L_2:
        /*0010*/ 	.word	index@(_Z15matrixSumKernelPA6_fS0_S0_)
        /*0014*/ 	.word	0x00000000


	//----- nvinfo : EIATTR_MIN_STACK_SIZE
	.align		4
.L_3:
        /*0018*/ 	.byte	0x04, 0x12
        /*001a*/ 	.short	(.L_5 - .L_4)
	.align		4
.L_4:
        /*001c*/ 	.word	index@(_Z15matrixSumKernelPA6_fS0_S0_)
        /*0020*/ 	.word	0x00000000
.L_5:


//--------------------- .nv.compat                --------------------------
	.section	.nv.compat,"",@"SHT_CUDA_COMPAT_INFO"
	.align	4
        /*0000*/ 	.byte	0x02, 0x09, 0x00, 0x00, 0x02, 0x02, 0x01, 0x00, 0x02, 0x05, 0x05, 0x00, 0x03, 0x07, 0x01, 0x01
        /*0010*/ 	.byte	0x02, 0x03, 0x00, 0x00, 0x02, 0x06, 0x01, 0x00, 0x04, 0x0b, 0x08, 0x00, 0x09, 0x00, 0x00, 0x00
        /*0020*/ 	.byte	0x00, 0x00, 0x00, 0x00


//--------------------- .nv.info._Z15matrixSumKernelPA6_fS0_S0_ --------------------------
	.section	.nv.info._Z15matrixSumKernelPA6_fS0_S0_,"",@"SHT_CUDA_INFO"
	.sectionflags	@""
	.align	4


	//----- nvinfo : EIATTR_CUDA_API_VERSION
	.align		4
        /*0000*/ 	.byte	0x04, 0x37
        /*0002*/ 	.short	(.L_7 - .L_6)
.L_6:
        /*0004*/ 	.word	0x00000082


	//----- nvinfo : EIATTR_KPARAM_INFO
	.align		4
.L_7:
        /*0008*/ 	.byte	0x04, 0x17
        /*000a*/ 	.short	(.L_9 - .L_8)
.L_8:
        /*000c*/ 	.word	0x00000000
        /*0010*/ 	.short	0x0002
        /*0012*/ 	.short	0x0010
        /*0014*/ 	.byte	0x00, 0xf5, 0x21, 0x00


	//----- nvinfo : EIATTR_KPARAM_INFO
	.align		4
.L_9:
        /*0018*/ 	.byte	0x04, 0x17
        /*001a*/ 	.short	(.L_11 - .L_10)
.L_10:
        /*001c*/ 	.word	0x00000000
        /*0020*/ 	.short	0x0001
        /*0022*/ 	.short	0x0008
        /*0024*/ 	.byte	0x00, 0xf5, 0x21, 0x00


	//----- nvinfo : EIATTR_KPARAM_INFO
	.align		4
.L_11:
        /*0028*/ 	.byte	0x04, 0x17
        /*002a*/ 	.short	(.L_13 - .L_12)
.L_12:
        /*002c*/ 	.word	0x00000000
        /*0030*/ 	.short	0x0000
        /*0032*/ 	.short	0x0000
        /*0034*/ 	.byte	0x00, 0xf5, 0x21, 0x00


	//----- nvinfo : EIATTR_SPARSE_MMA_MASK
	.align		4
.L_13:
        /*0038*/ 	.byte	0x03, 0x50
        /*003a*/ 	.short	0x0000


	//----- nvinfo : EIATTR_MAXREG_COUNT
	.align		4
        /*003c*/ 	.byte	0x03, 0x1b
        /*003e*/ 	.short	0x00ff


	//----- nvinfo : EIATTR_MERCURY_ISA_VERSION
	.align		4
        /*0040*/ 	.byte	0x03, 0x5f
        /*0042*/ 	.short	0x0101


	//----- nvinfo : EIATTR_VRC_CTA_INIT_COUNT
	.align		4
        /*0044*/ 	.byte	0x02, 0x4a
	.zero		1
	.zero		1


	//----- nvinfo : EIATTR_EXIT_INSTR_OFFSETS
	.align		4
        /*0048*/ 	.byte	0x04, 0x1c
        /*004a*/ 	.short	(.L_15 - .L_14)


	//   ....[0]....
.L_14:
        /*004c*/ 	.word	0x00000170


	//----- nvinfo : EIATTR_CBANK_PARAM_SIZE
	.align		4
.L_15:
        /*0050*/ 	.byte	0x03, 0x19
        /*0052*/ 	.short	0x0018


	//----- nvinfo : EIATTR_PARAM_CBANK
	.align		4
        /*0054*/ 	.byte	0x04, 0x0a
        /*0056*/ 	.short	(.L_17 - .L_16)
	.align		4
.L_16:
        /*0058*/ 	.word	index@(.nv.constant0._Z15matrixSumKernelPA6_fS0_S0_)
        /*005c*/ 	.short	0x0380
        /*005e*/ 	.short	0x0018


	//----- nvinfo : EIATTR_SW_WAR
	.align		4
.L_17:
        /*0060*/ 	.byte	0x04, 0x36
        /*0062*/ 	.short	(.L_19 - .L_18)
.L_18:
        /*0064*/ 	.word	0x00000008
.L_19:


//--------------------- .nv.callgraph             --------------------------
	.section	.nv.callgraph,"",@"SHT_CUDA_CALLGRAPH"
	.align	4
	.sectionentsize	8
	.align		4
        /*0000*/ 	.word	0x00000000
	.align		4
        /*0004*/ 	.word	0xffffffff
	.align		4
        /*0008*/ 	.word	0x00000000
	.align		4
        /*000c*/ 	.word	0xfffffffe
	.align		4
        /*0010*/ 	.word	0x00000000
	.align		4
        /*0014*/ 	.word	0xfffffffd
	.align		4
        /*0018*/ 	.word	0x00000000
	.align		4
        /*001c*/ 	.word	0xfffffffc


//--------------------- .text._Z15matrixSumKernelPA6_fS0_S0_ --------------------------
	.section	.text._Z15matrixSumKernelPA6_fS0_S0_,"ax",@progbits
	.align	128
        .global         _Z15matrixSumKernelPA6_fS0_S0_
        .type           _Z15matrixSumKernelPA6_fS0_S0_,@function
        .size           _Z15matrixSumKernelPA6_fS0_S0_,(.L_x_1 - _Z15matrixSumKernelPA6_fS0_S0_)
        .other          _Z15matrixSumKernelPA6_fS0_S0_,@"STO_CUDA_ENTRY STV_DEFAULT"
_Z15matrixSumKernelPA6_fS0_S0_:
.text._Z15matrixSumKernelPA6_fS0_S0_:
[----:B------:R-:W-:Y:S01]  /*0000*/  LDC R1, c[0x0][0x37c] ;  /* 0x0000df00ff017b82 */ /* 0x000fe20000000800 */
[----:B------:R-:W0:Y:S07]  /*0010*/  S2R R0, SR_TID.X ;  /* 0x0000000000007919 */ /* 0x000e2e0000002100 */
[----:B------:R-:W0:Y:S01]  /*0020*/  S2UR UR6, SR_CTAID.X ;  /* 0x00000000000679c3 */ /* 0x000e220000002500 */
[----:B------:R-:W1:Y:S01]  /*0030*/  LDCU.64 UR4, c[0x0][0x358] ;  /* 0x00006b00ff0477ac */ /* 0x000e620008000a00 */
[----:B------:R-:W2:Y:S06]  /*0040*/  S2R R6, SR_TID.Y ;  /* 0x0000000000067919 */ /* 0x000eac0000002200 */
[----:B------:R-:W0:Y:S08]  /*0050*/  LDC R9, c[0x0][0x360] ;  /* 0x0000d800ff097b82 */ /* 0x000e300000000800 */
[----:B------:R-:W3:Y:S08]  /*0060*/  LDC.64 R2, c[0x0][0x388] ;  /* 0x0000e200ff027b82 */ /* 0x000ef00000000a00 */
[----:B------:R-:W4:Y:S08]  /*0070*/  LDC.64 R4, c[0x0][0x390] ;  /* 0x0000e400ff047b82 */ /* 0x000f300000000a00 */
[----:B------:R-:W2:Y:S01]  /*0080*/  S2UR UR7, SR_CTAID.Y ;  /* 0x00000000000779c3 */ /* 0x000ea20000002600 */
[----:B0-----:R-:W-:-:S07]  /*0090*/  IMAD R9, R9, UR6, R0 ;  /* 0x0000000609097c24 */ /* 0x001fce000f8e0200 */
[----:B------:R-:W2:Y:S01]  /*00a0*/  LDC R11, c[0x0][0x364] ;  /* 0x0000d900ff0b7b82 */ /* 0x000ea20000000800 */
[----:B---3--:R-:W-:-:S04]  /*00b0*/  IMAD.WIDE R2, R9, 0x18, R2 ;  /* 0x0000001809027825 */ /* 0x008fc800078e0202 */
[----:B----4-:R-:W-:-:S04]  /*00c0*/  IMAD.WIDE R4, R9, 0x18, R4 ;  /* 0x0000001809047825 */ /* 0x010fc800078e0204 */
[----:B--2---:R-:W-:Y:S02]  /*00d0*/  IMAD R11, R11, UR7, R6 ;  /* 0x000000070b0b7c24 */ /* 0x004fe4000f8e0206 */
[----:B------:R-:W0:Y:S02]  /*00e0*/  LDC.64 R6, c[0x0][0x380] ;  /* 0x0000e000ff067b82 */ /* 0x000e240000000a00 */
[----:B------:R-:W-:-:S04]  /*00f0*/  IMAD.WIDE.U32 R2, R11, 0x4, R2 ;  /* 0x000000040b027825 */ /* 0x000fc800078e0002 */
[----:B------:R-:W-:Y:S02]  /*0100*/  IMAD.WIDE.U32 R4, R11, 0x4, R4 ;  /* 0x000000040b047825 */ /* 0x000fe400078e0004 */
[----:B-1----:R-:W2:Y:S04]  /*0110*/  LDG.E R2, desc[UR4][R2.64] ;  /* 0x0000000402027981 */ /* 0x002ea8000c1e1900 */
[----:B------:R-:W2:Y:S01]  /*0120*/  LDG.E R5, desc[UR4][R4.64] ;  /* 0x0000000404057981 */ /* 0x000ea2000c1e1900 */
[----:B0-----:R-:W-:-:S04]  /*0130*/  IMAD.WIDE R6, R9, 0x18, R6 ;  /* 0x0000001809067825 */ /* 0x001fc800078e0206 */
[----:B------:R-:W-:-:S04]  /*0140*/  IMAD.WIDE.U32 R6, R11, 0x4, R6 ;  /* 0x000000040b067825 */ /* 0x000fc800078e0006 */
[----:B--2---:R-:W-:-:S05]  /*0150*/  FADD R9, R2, R5 ;  /* 0x0000000502097221 */ /* 0x004fca0000000000 */
[----:B------:R-:W-:Y:S01]  /*0160*/  STG.E desc[UR4][R6.64], R9 ;  /* 0x0000000906007986 */ /* 0x000fe2000c101904 */
[----:B------:R-:W-:Y:S05]  /*0170*/  EXIT ;  /* 0x000000000000794d */ /* 0x000fea0003800000 */
.L_x_0:
[----:B------:R-:W-:-:S00]  /*0180*/  BRA `(.L_x_0) ;  /* 0xfffffffc00fc7947 */ /* 0x000fc0000383ffff */
[----:B------:R-:W-:-:S00]  /*0190*/  NOP ;  /* 0x0000000000007918 */ /* 0x000fc00000000000 */
        /* <DEDUP_REMOVED lines=14> */
.L_x_1:


//--------------------- .nv.shared.reserved.0     --------------------------
	.section	.nv.shared.reserved.0,"aw",@nobits
	.weak		__nv_reservedSMEM_offset_0_alias
	.size		__nv_reservedSMEM_offset_0_alias, 0, 64
	.other		__nv_reservedSMEM_offset_0_alias,@"STO_CUDA_RESERVED_SHARED STV_DEFAULT"
__nv_reservedSMEM_offset_0_alias:
	.zero		0
	.zero		64


//--------------------- .nv.constant0._Z15matrixSumKernelPA6_fS0_S0_ --------------------------
	.section	.nv.constant0._Z15matrixSumKernelPA6_fS0_S0_,"a",@progbits
	.sectionflags	@""
	.align	4
.nv.constant0._Z15matrixSumKernelPA6_fS0_S0_:
	.zero		920


//--------------------- SYMBOLS --------------------------

	.type		.nv.reservedSmem.offset0,@object
	.size		.nv.reservedSmem.offset0,0x4
